//
// Generated by NVIDIA NVVM Compiler
//
// Compiler Build ID: CL-36424714
// Cuda compilation tools, release 13.0, V13.0.88
// Based on NVVM 20.0.0
//

.version 9.0
.target sm_100
.address_size 64

	// .globl	_Z25callPolymorphicFromKernelv
.extern .func  (.param .b32 func_retval0) vprintf
(
	.param .b64 vprintf_param_0,
	.param .b64 vprintf_param_1
)
;
.global .align 1 .b8 globalTestObject[1];
.global .align 1 .b8 $str[12] = {116, 104, 105, 115, 32, 119, 111, 114, 107, 115, 10};
.global .align 1 .b8 $str$1[22] = {99, 97, 108, 108, 105, 110, 103, 32, 102, 114, 111, 109, 32, 68, 101, 118, 105, 99, 101, 58, 32};

.visible .entry _Z25callPolymorphicFromKernelv()
{
	.reg .b32 	%r<5>;
	.reg .b64 	%rd<5>;

	mov.u64 	%rd1, $str$1;
	cvta.global.u64 	%rd2, %rd1;
	{ // callseq 0, 0
	.param .b64 param0;
	st.param.b64 	[param0], %rd2;
	.param .b64 param1;
	st.param.b64 	[param1], 0;
	.param .b32 retval0;
	call.uni (retval0), 
	vprintf, 
	(
	param0, 
	param1
	);
	ld.param.b32 	%r1, [retval0];
	} // callseq 0
	mov.u64 	%rd3, $str;
	cvta.global.u64 	%rd4, %rd3;
	{ // callseq 1, 0
	.param .b64 param0;
	st.param.b64 	[param0], %rd4;
	.param .b64 param1;
	st.param.b64 	[param1], 0;
	.param .b32 retval0;
	call.uni (retval0), 
	vprintf, 
	(
	param0, 
	param1
	);
	ld.param.b32 	%r3, [retval0];
	} // callseq 1
	ret;

}
	// .globl	_Z12helperKernelI9TestClassEvPT_
.visible .entry _Z12helperKernelI9TestClassEvPT_(
	.param .u64 .ptr .align 1 _Z12helperKernelI9TestClassEvPT__param_0
)
{
	.reg .b32 	%r<3>;
	.reg .b64 	%rd<3>;

	mov.u64 	%rd1, $str;
	cvta.global.u64 	%rd2, %rd1;
	{ // callseq 2, 0
	.param .b64 param0;
	st.param.b64 	[param0], %rd2;
	.param .b64 param1;
	st.param.b64 	[param1], 0;
	.param .b32 retval0;
	call.uni (retval0), 
	vprintf, 
	(
	param0, 
	param1
	);
	ld.param.b32 	%r1, [retval0];
	} // callseq 2
	ret;

}


// ===== COMPILED SASS (sm_100) =====

	.target	sm_100

	.elftype	@"ET_EXEC"


//--------------------- .note.nv.tkinfo           --------------------------
	.section	.note.nv.tkinfo,"",@"SHT_NOTE"
	.sectionflags	@"SHF_NOTE_NV_TKINFO"
	.tkinfo
        /*0018*/ 	.word	0x00000002
        /*0030*/ 	.string	""
        /*0030*/ 	.string	"ptxas"
        /*0030*/ 	.string	"Cuda compilation tools, release 13.0, V13.0.88"
        /*0030*/ 	.string	"Build cuda_13.0.r13.0/compiler.36424714_0"
        /*0030*/ 	.string	"-arch sm_100 -m 64 "



//--------------------- .note.nv.cuinfo           --------------------------
	.section	.note.nv.cuinfo,"",@"SHT_NOTE"
	.sectionflags	@"SHF_NOTE_NV_CUINFO"
        /*0018*/ 	.short	0x0002
        /*001a*/ 	.short	0x0064
        /*001c*/ 	.short	0x0082
	.zero		2


//--------------------- .nv.info                  --------------------------
	.section	.nv.info,"",@"SHT_CUDA_INFO"
	.align	4


	//----- nvinfo : EIATTR_REGCOUNT
	.align		4
        /*0000*/ 	.byte	0x04, 0x2f
        /*0002*/ 	.short	(.L_4 - .L_3)
	.align		4
.L_3:
        /*0004*/ 	.word	index@(_Z25callPolymorphicFromKernelv)
        /*0008*/ 	.word	0x00000018


	//----- nvinfo : EIATTR_FRAME_SIZE
	.align		4
.L_4:
        /*000c*/ 	.byte	0x04, 0x11
        /*000e*/ 	.short	(.L_6 - .L_5)
	.align		4
.L_5:
        /*0010*/ 	.word	index@(_Z25callPolymorphicFromKernelv)
        /*0014*/ 	.word	0x00000000


	//----- nvinfo : EIATTR_REGCOUNT
	.align		4
.L_6:
        /*0018*/ 	.byte	0x04, 0x2f
        /*001a*/ 	.short	(.L_8 - .L_7)
	.align		4
.L_7:
        /*001c*/ 	.word	index@(_Z12helperKernelI9TestClassEvPT_)
        /*0020*/ 	.word	0x00000018


	//----- nvinfo : EIATTR_FRAME_SIZE
	.align		4
.L_8:
        /*0024*/ 	.byte	0x04, 0x11
        /*0026*/ 	.short	(.L_10 - .L_9)
	.align		4
.L_9:
        /*0028*/ 	.word	index@(_Z12helperKernelI9TestClassEvPT_)
        /*002c*/ 	.word	0x00000000


	//----- nvinfo : EIATTR_MIN_STACK_SIZE
	.align		4
.L_10:
        /*0030*/ 	.byte	0x04, 0x12
        /*0032*/ 	.short	(.L_12 - .L_11)
	.align		4
.L_11:
        /*0034*/ 	.word	index@(_Z12helperKernelI9TestClassEvPT_)
        /*0038*/ 	.word	0x00000000


	//----- nvinfo : EIATTR_MIN_STACK_SIZE
	.align		4
.L_12:
        /*003c*/ 	.byte	0x04, 0x12
        /*003e*/ 	.short	(.L_14 - .L_13)
	.align		4
.L_13:
        /*0040*/ 	.word	index@(_Z25callPolymorphicFromKernelv)
        /*0044*/ 	.word	0x00000000
.L_14:


//--------------------- .nv.compat                --------------------------
	.section	.nv.compat,"",@"SHT_CUDA_COMPAT_INFO"
	.align	4
        /*0000*/ 	.byte	0x02, 0x09, 0x00, 0x00, 0x02, 0x02, 0x01, 0x00, 0x02, 0x05, 0x05, 0x00, 0x03, 0x07, 0x01, 0x01
        /*0010*/ 	.byte	0x02, 0x03, 0x00, 0x00, 0x02, 0x06, 0x01, 0x00, 0x04, 0x0b, 0x08, 0x00, 0x09, 0x00, 0x00, 0x00
        /*0020*/ 	.byte	0x00, 0x00, 0x00, 0x00


//--------------------- .nv.info._Z12helperKernelI9TestClassEvPT_ --------------------------
	.section	.nv.info._Z12helperKernelI9TestClassEvPT_,"",@"SHT_CUDA_INFO"
	.sectionflags	@""
	.align	4


	//----- nvinfo : EIATTR_CUDA_API_VERSION
	.align		4
        /*0000*/ 	.byte	0x04, 0x37
        /*0002*/ 	.short	(.L_16 - .L_15)
.L_15:
        /*0004*/ 	.word	0x00000082


	//----- nvinfo : EIATTR_KPARAM_INFO
	.align		4
.L_16:
        /*0008*/ 	.byte	0x04, 0x17
        /*000a*/ 	.short	(.L_18 - .L_17)
.L_17:
        /*000c*/ 	.word	0x00000000
        /*0010*/ 	.short	0x0000
        /*0012*/ 	.short	0x0000
        /*0014*/ 	.byte	0x00, 0xf5, 0x21, 0x00


	//----- nvinfo : EIATTR_SPARSE_MMA_MASK
	.align		4
.L_18:
        /*0018*/ 	.byte	0x03, 0x50
        /*001a*/ 	.short	0x0000


	//----- nvinfo : EIATTR_MAXREG_COUNT
	.align		4
        /*001c*/ 	.byte	0x03, 0x1b
        /*001e*/ 	.short	0x00ff


	//----- nvinfo : EIATTR_EXTERNS
	.align		4
        /*0020*/ 	.byte	0x04, 0x0f
        /*0022*/ 	.short	(.L_20 - .L_19)


	//   ....[0]....
	.align		4
.L_19:
        /*0024*/ 	.word	index@(vprintf)


	//----- nvinfo : EIATTR_MERCURY_ISA_VERSION
	.align		4
.L_20:
        /*0028*/ 	.byte	0x03, 0x5f
        /*002a*/ 	.short	0x0101


	//----- nvinfo : EIATTR_VRC_CTA_INIT_COUNT
	.align		4
        /*002c*/ 	.byte	0x02, 0x4a
	.zero		1
	.zero		1


	//----- nvinfo : EIATTR_SYSCALL_OFFSETS
	.align		4
        /*0030*/ 	.byte	0x04, 0x46
        /*0032*/ 	.short	(.L_22 - .L_21)


	//   ....[0]....
.L_21:
        /*0034*/ 	.word	0x00000080


	//----- nvinfo : EIATTR_EXIT_INSTR_OFFSETS
	.align		4
.L_22:
        /*0038*/ 	.byte	0x04, 0x1c
        /*003a*/ 	.short	(.L_24 - .L_23)


	//   ....[0]....
.L_23:
        /*003c*/ 	.word	0x00000090


	//----- nvinfo : EIATTR_CBANK_PARAM_SIZE
	.align		4
.L_24:
        /*0040*/ 	.byte	0x03, 0x19
        /*0042*/ 	.short	0x0008


	//----- nvinfo : EIATTR_PARAM_CBANK
	.align		4
        /*0044*/ 	.byte	0x04, 0x0a
        /*0046*/ 	.short	(.L_26 - .L_25)
	.align		4
.L_25:
        /*0048*/ 	.word	index@(.nv.constant0._Z12helperKernelI9TestClassEvPT_)
        /*004c*/ 	.short	0x0380
        /*004e*/ 	.short	0x0008


	//----- nvinfo : EIATTR_SW_WAR
	.align		4
.L_26:
        /*0050*/ 	.byte	0x04, 0x36
        /*0052*/ 	.short	(.L_28 - .L_27)
.L_27:
        /*0054*/ 	.word	0x00000008
.L_28:


//--------------------- .nv.info._Z25callPolymorphicFromKernelv --------------------------
	.section	.nv.info._Z25callPolymorphicFromKernelv,"",@"SHT_CUDA_INFO"
	.sectionflags	@""
	.align	4


	//----- nvinfo : EIATTR_CUDA_API_VERSION
	.align		4
        /*0000*/ 	.byte	0x04, 0x37
        /*0002*/ 	.short	(.L_30 - .L_29)
.L_29:
        /*0004*/ 	.word	0x00000082


	//----- nvinfo : EIATTR_SPARSE_MMA_MASK
	.align		4
.L_30:
        /*0008*/ 	.byte	0x03, 0x50
        /*000a*/ 	.short	0x0000


	//----- nvinfo : EIATTR_MAXREG_COUNT
	.align		4
        /*000c*/ 	.byte	0x03, 0x1b
        /*000e*/ 	.short	0x00ff


	//----- nvinfo : EIATTR_EXTERNS
	.align		4
        /*0010*/ 	.byte	0x04, 0x0f
        /*0012*/ 	.short	(.L_32 - .L_31)


	//   ....[0]....
	.align		4
.L_31:
        /*0014*/ 	.word	index@(vprintf)


	//----- nvinfo : EIATTR_MERCURY_ISA_VERSION
	.align		4
.L_32:
        /*0018*/ 	.byte	0x03, 0x5f
        /*001a*/ 	.short	0x0101


	//----- nvinfo : EIATTR_VRC_CTA_INIT_COUNT
	.align		4
        /*001c*/ 	.byte	0x02, 0x4a
	.zero		1
	.zero		1


	//----- nvinfo : EIATTR_SYSCALL_OFFSETS
	.align		4
        /*0020*/ 	.byte	0x04, 0x46
        /*0022*/ 	.short	(.L_34 - .L_33)


	//   ....[0]....
.L_33:
        /*0024*/ 	.word	0x00000080


	//   ....[1]....
        /*0028*/ 	.word	0x000000f0


	//----- nvinfo : EIATTR_EXIT_INSTR_OFFSETS
	.align		4
.L_34:
        /*002c*/ 	.byte	0x04, 0x1c
        /*002e*/ 	.short	(.L_36 - .L_35)


	//   ....[0]....
.L_35:
        /*0030*/ 	.word	0x00000100


	//----- nvinfo : EIATTR_SW_WAR
	.align		4
.L_36:
        /*0034*/ 	.byte	0x04, 0x36
        /*0036*/ 	.short	(.L_38 - .L_37)
.L_37:
        /*0038*/ 	.word	0x00000008
.L_38:


//--------------------- .nv.callgraph             --------------------------
	.section	.nv.callgraph,"",@"SHT_CUDA_CALLGRAPH"
	.align	4
	.sectionentsize	8
	.align		4
        /*0000*/ 	.word	0x00000000
	.align		4
        /*0004*/ 	.word	0xffffffff
	.align		4
        /*0008*/ 	.word	index@(_Z12helperKernelI9TestClassEvPT_)
	.align		4
        /*000c*/ 	.word	index@(vprintf)
	.align		4
        /*0010*/ 	.word	index@(_Z25callPolymorphicFromKernelv)
	.align		4
        /*0014*/ 	.word	index@(vprintf)
	.align		4
        /*0018*/ 	.word	0x00000000
	.align		4
        /*001c*/ 	.word	0xfffffffe
	.align		4
        /*0020*/ 	.word	0x00000000
	.align		4
        /*0024*/ 	.word	0xfffffffd
	.align		4
        /*0028*/ 	.word	0x00000000
	.align		4
        /*002c*/ 	.word	0xfffffffc


//--------------------- .nv.constant4             --------------------------
	.section	.nv.constant4,"a",@progbits
	.align	8
	.align		8
.nv.constant4:
        /*0000*/ 	.dword	vprintf
	.align		8
        /*0008*/ 	.dword	globalTestObject
	.align		8
        /*0010*/ 	.dword	$str
	.align		8
        /*0018*/ 	.dword	$str$1


//--------------------- .text._Z12helperKernelI9TestClassEvPT_ --------------------------
	.section	.text._Z12helperKernelI9TestClassEvPT_,"ax",@progbits
	.align	128
        .global         _Z12helperKernelI9TestClassEvPT_
        .type           _Z12helperKernelI9TestClassEvPT_,@function
        .size           _Z12helperKernelI9TestClassEvPT_,(.L_x_5 - _Z12helperKernelI9TestClassEvPT_)
        .other          _Z12helperKernelI9TestClassEvPT_,@"STO_CUDA_ENTRY STV_DEFAULT"
_Z12helperKernelI9TestClassEvPT_:
.text._Z12helperKernelI9TestClassEvPT_:
[----:B------:R-:W0:Y:S01]  /*0000*/  LDC R1, c[0x0][0x37c] ;  /* 0x0000df00ff017b82 */ /* 0x000e220000000800 */
[----:B------:R-:W-:Y:S01]  /*0010*/  MOV R0, 0x0 ;  /* 0x0000000000007802 */ /* 0x000fe20000000f00 */
[----:B------:R-:W1:Y:S01]  /*0020*/  LDCU.64 UR4, c[0x4][0x10] ;  /* 0x01000200ff0477ac */ /* 0x000e620008000a00 */
[----:B------:R-:W-:-:S05]  /*0030*/  CS2R R6, SRZ ;  /* 0x0000000000067805 */ /* 0x000fca000001ff00 */
[----:B------:R2:W3:Y:S01]  /*0040*/  LDC.64 R2, c[0x4][R0] ;  /* 0x0100000000027b82 */ /* 0x0004e20000000a00 */
[----:B-1----:R-:W-:Y:S02]  /*0050*/  IMAD.U32 R4, RZ, RZ, UR4 ;  /* 0x00000004ff047e24 */ /* 0x002fe4000f8e00ff */
[----:B--2---:R-:W-:-:S07]  /*0060*/  IMAD.U32 R5, RZ, RZ, UR5 ;  /* 0x00000005ff057e24 */ /* 0x004fce000f8e00ff */
[----:B------:R-:W-:-:S07]  /*0070*/  LEPC R20, `(.L_x_0) ;  /* 0x000000001014794e */ /* 0x000fce0000000000 */
[----:B0--3--:R-:W-:Y:S05]  /*0080*/  CALL.ABS.NOINC R2 ;  /* 0x0000000002007343 */ /* 0x009fea0003c00000 */
.L_x_0:
[----:B------:R-:W-:Y:S05]  /*0090*/  EXIT ;  /* 0x000000000000794d */ /* 0x000fea0003800000 */
.L_x_1:
[----:B------:R-:W-:-:S00]  /*00a0*/  BRA `(.L_x_1) ;  /* 0xfffffffc00fc7947 */ /* 0x000fc0000383ffff */
[----:B------:R-:W-:-:S00]  /*00b0*/  NOP ;  /* 0x0000000000007918 */ /* 0x000fc00000000000 */
        /* <DEDUP_REMOVED lines=12> */
.L_x_5:


//--------------------- .text._Z25callPolymorphicFromKernelv --------------------------
	.section	.text._Z25callPolymorphicFromKernelv,"ax",@progbits
	.align	128
        .global         _Z25callPolymorphicFromKernelv
        .type           _Z25callPolymorphicFromKernelv,@function
        .size           _Z25callPolymorphicFromKernelv,(.L_x_6 - _Z25callPolymorphicFromKernelv)
        .other          _Z25callPolymorphicFromKernelv,@"STO_CUDA_ENTRY STV_DEFAULT"
_Z25callPolymorphicFromKernelv:
.text._Z25callPolymorphicFromKernelv:
        /* <DEDUP_REMOVED lines=9> */
.L_x_2:
[----:B------:R-:W0:Y:S01]  /*0090*/  LDC.64 R2, c[0x4][R2] ;  /* 0x0100000002027b82 */ /* 0x000e220000000a00 */
[----:B------:R-:W1:Y:S01]  /*00a0*/  LDCU.64 UR4, c[0x4][0x10] ;  /* 0x01000200ff0477ac */ /* 0x000e620008000a00 */
[----:B------:R-:W-:Y:S01]  /*00b0*/  CS2R R6, SRZ ;  /* 0x0000000000067805 */ /* 0x000fe2000001ff00 */
[----:B-1----:R-:W-:Y:S02]  /*00c0*/  IMAD.U32 R4, RZ, RZ, UR4 ;  /* 0x00000004ff047e24 */ /* 0x002fe4000f8e00ff */
[----:B------:R-:W-:-:S07]  /*00d0*/  IMAD.U32 R5, RZ, RZ, UR5 ;  /* 0x00000005ff057e24 */ /* 0x000fce000f8e00ff */
[----:B------:R-:W-:-:S07]  /*00e0*/  LEPC R20, `(.L_x_3) ;  /* 0x000000001014794e */ /* 0x000fce0000000000 */
[----:B0-----:R-:W-:Y:S05]  /*00f0*/  CALL.ABS.NOINC R2 ;  /* 0x0000000002007343 */ /* 0x001fea0003c00000 */
.L_x_3:
[----:B------:R-:W-:Y:S05]  /*0100*/  EXIT ;  /* 0x000000000000794d */ /* 0x000fea0003800000 */
.L_x_4:
        /* <DEDUP_REMOVED lines=15> */
.L_x_6:


//--------------------- .nv.global.init           --------------------------
	.section	.nv.global.init,"aw",@progbits
.nv.global.init:
	.type		$str,@object
	.size		$str,($str$1 - $str)
$str:
        /*0000*/ 	.byte	0x74, 0x68, 0x69, 0x73, 0x20, 0x77, 0x6f, 0x72, 0x6b, 0x73, 0x0a, 0x00
	.type		$str$1,@object
	.size		$str$1,(.L_2 - $str$1)
$str$1:
        /*000c*/ 	.byte	0x63, 0x61, 0x6c, 0x6c, 0x69, 0x6e, 0x67, 0x20, 0x66, 0x72, 0x6f, 0x6d, 0x20, 0x44, 0x65, 0x76
        /*001c*/ 	.byte	0x69, 0x63, 0x65, 0x3a, 0x20, 0x00
.L_2:


//--------------------- .nv.shared.reserved.0     --------------------------
	.section	.nv.shared.reserved.0,"aw",@nobits
	.weak		__nv_reservedSMEM_offset_0_alias
	.size		__nv_reservedSMEM_offset_0_alias, 0, 64
	.other		__nv_reservedSMEM_offset_0_alias,@"STO_CUDA_RESERVED_SHARED STV_DEFAULT"
__nv_reservedSMEM_offset_0_alias:
	.zero		0
	.zero		64


//--------------------- .nv.global                --------------------------
	.section	.nv.global,"aw",@nobits
.nv.global:
	.type		globalTestObject,@object
	.size		globalTestObject,(.L_0 - globalTestObject)
globalTestObject:
	.zero		1
.L_0:


//--------------------- .nv.constant0._Z12helperKernelI9TestClassEvPT_ --------------------------
	.section	.nv.constant0._Z12helperKernelI9TestClassEvPT_,"a",@progbits
	.sectionflags	@""
	.align	4
.nv.constant0._Z12helperKernelI9TestClassEvPT_:
	.zero		904


//--------------------- .nv.constant0._Z25callPolymorphicFromKernelv --------------------------
	.section	.nv.constant0._Z25callPolymorphicFromKernelv,"a",@progbits
	.sectionflags	@""
	.align	4
.nv.constant0._Z25callPolymorphicFromKernelv:
	.zero		896


//--------------------- SYMBOLS --------------------------

	.type		.nv.reservedSmem.offset0,@object
	.size		.nv.reservedSmem.offset0,0x4
	.type		vprintf,@function
